//
// Generated by NVIDIA NVVM Compiler
//
// Compiler Build ID: CL-36424714
// Cuda compilation tools, release 13.0, V13.0.88
// Based on NVVM 20.0.0
//

.version 9.0
.target sm_100
.address_size 64

	// .globl	my_kernel_kernel0
// _ZZ17my_kernel_kernel0E20placeholder_d_shared has been demoted
// _ZZ17my_kernel_kernel0E18placeholder_shared has been demoted

.visible .entry my_kernel_kernel0(
	.param .u64 .ptr .align 1 my_kernel_kernel0_param_0,
	.param .u64 .ptr .align 1 my_kernel_kernel0_param_1,
	.param .u64 .ptr .align 1 my_kernel_kernel0_param_2,
	.param .u64 .ptr .align 1 my_kernel_kernel0_param_3
)
{
	.reg .pred 	%p<4>;
	.reg .b16 	%rs<8>;
	.reg .b32 	%r<76>;
	.reg .b32 	%f<182>;
	.reg .b64 	%rd<34>;
	// demoted variable
	.shared .align 4 .b8 _ZZ17my_kernel_kernel0E20placeholder_d_shared[512];
	// demoted variable
	.shared .align 4 .b8 _ZZ17my_kernel_kernel0E18placeholder_shared[2560];
	ld.param.u64 	%rd5, [my_kernel_kernel0_param_0];
	ld.param.u64 	%rd6, [my_kernel_kernel0_param_1];
	ld.param.u64 	%rd4, [my_kernel_kernel0_param_3];
	cvta.to.global.u64 	%rd1, %rd6;
	cvta.to.global.u64 	%rd2, %rd5;
	mov.u32 	%r1, %tid.x;
	mov.u32 	%r2, %ctaid.x;
	mul.lo.s32 	%r19, %r2, 81920;
	shl.b32 	%r20, %r1, 7;
	and.b32  	%r21, %r20, 129024;
	and.b32  	%r22, %r1, 15;
	or.b32  	%r23, %r22, %r19;
	add.s32 	%r3, %r23, %r21;
	add.s32 	%r24, %r20, 5120;
	and.b32  	%r25, %r24, 260096;
	xor.b32  	%r26, %r22, 8;
	or.b32  	%r27, %r26, %r19;
	add.s32 	%r4, %r27, %r25;
	add.s32 	%r28, %r20, 15360;
	and.b32  	%r29, %r28, 260096;
	add.s32 	%r5, %r27, %r29;
	add.s32 	%r30, %r20, 25600;
	and.b32  	%r31, %r30, 260096;
	add.s32 	%r6, %r27, %r31;
	add.s32 	%r32, %r20, 35840;
	and.b32  	%r33, %r32, 260096;
	add.s32 	%r7, %r27, %r33;
	add.s32 	%r34, %r20, 46080;
	and.b32  	%r35, %r34, 260096;
	add.s32 	%r8, %r27, %r35;
	add.s32 	%r36, %r20, 56320;
	and.b32  	%r37, %r36, 260096;
	add.s32 	%r9, %r27, %r37;
	add.s32 	%r38, %r20, 66560;
	and.b32  	%r39, %r38, 260096;
	add.s32 	%r10, %r27, %r39;
	add.s32 	%r40, %r20, 76800;
	and.b32  	%r41, %r40, 260096;
	add.s32 	%r11, %r27, %r41;
	cvt.u16.u32 	%rs1, %r1;
	mul.hi.u16 	%rs3, %rs1, 6554;
	mul.lo.s16 	%rs4, %rs3, 10;
	sub.s16 	%rs2, %rs1, %rs4;
	shl.b16 	%rs5, %rs2, 5;
	mul.hi.u32 	%r42, %r1, 429496730;
	shl.b32 	%r43, %r42, 7;
	mov.u32 	%r44, _ZZ17my_kernel_kernel0E20placeholder_d_shared;
	add.s32 	%r45, %r43, %r44;
	add.s32 	%r12, %r45, 76;
	mul.wide.u16 	%r46, %rs5, 4;
	mov.u32 	%r47, _ZZ17my_kernel_kernel0E18placeholder_shared;
	add.s32 	%r13, %r47, %r46;
	mov.b32 	%r74, 0;
	mov.f32 	%f174, 0f00000000;
	mov.f32 	%f175, %f174;
	mov.f32 	%f176, %f174;
	mov.f32 	%f177, %f174;
	mov.f32 	%f178, %f174;
	mov.f32 	%f179, %f174;
	mov.f32 	%f180, %f174;
	mov.f32 	%f181, %f174;
$L__BB0_1:
	setp.gt.u32 	%p1, %r1, 1;
	bar.sync 	0;
	@%p1 bra 	$L__BB0_3;
	shl.b32 	%r48, %r74, 4;
	shl.b32 	%r49, %r1, 13;
	add.s32 	%r50, %r49, %r48;
	mul.wide.u32 	%rd7, %r50, 4;
	add.s64 	%rd8, %rd2, %rd7;
	ld.global.nc.f32 	%f26, [%rd8];
	shl.b32 	%r51, %r1, 8;
	mov.u32 	%r52, _ZZ17my_kernel_kernel0E20placeholder_d_shared;
	add.s32 	%r53, %r52, %r51;
	st.shared.f32 	[%r53], %f26;
	ld.global.nc.f32 	%f27, [%rd8+4];
	st.shared.f32 	[%r53+4], %f27;
	ld.global.nc.f32 	%f28, [%rd8+8];
	st.shared.f32 	[%r53+8], %f28;
	ld.global.nc.f32 	%f29, [%rd8+12];
	st.shared.f32 	[%r53+12], %f29;
	ld.global.nc.f32 	%f30, [%rd8+16];
	st.shared.f32 	[%r53+16], %f30;
	ld.global.nc.f32 	%f31, [%rd8+20];
	st.shared.f32 	[%r53+20], %f31;
	ld.global.nc.f32 	%f32, [%rd8+24];
	st.shared.f32 	[%r53+24], %f32;
	ld.global.nc.f32 	%f33, [%rd8+28];
	st.shared.f32 	[%r53+28], %f33;
	ld.global.nc.f32 	%f34, [%rd8+32];
	st.shared.f32 	[%r53+32], %f34;
	ld.global.nc.f32 	%f35, [%rd8+36];
	st.shared.f32 	[%r53+36], %f35;
	ld.global.nc.f32 	%f36, [%rd8+40];
	st.shared.f32 	[%r53+40], %f36;
	ld.global.nc.f32 	%f37, [%rd8+44];
	st.shared.f32 	[%r53+44], %f37;
	ld.global.nc.f32 	%f38, [%rd8+48];
	st.shared.f32 	[%r53+48], %f38;
	ld.global.nc.f32 	%f39, [%rd8+52];
	st.shared.f32 	[%r53+52], %f39;
	ld.global.nc.f32 	%f40, [%rd8+56];
	st.shared.f32 	[%r53+56], %f40;
	ld.global.nc.f32 	%f41, [%rd8+60];
	st.shared.f32 	[%r53+60], %f41;
	ld.global.nc.f32 	%f42, [%rd8+8192];
	st.shared.f32 	[%r53+64], %f42;
	ld.global.nc.f32 	%f43, [%rd8+8196];
	st.shared.f32 	[%r53+68], %f43;
	ld.global.nc.f32 	%f44, [%rd8+8200];
	st.shared.f32 	[%r53+72], %f44;
	ld.global.nc.f32 	%f45, [%rd8+8204];
	st.shared.f32 	[%r53+76], %f45;
	ld.global.nc.f32 	%f46, [%rd8+8208];
	st.shared.f32 	[%r53+80], %f46;
	ld.global.nc.f32 	%f47, [%rd8+8212];
	st.shared.f32 	[%r53+84], %f47;
	ld.global.nc.f32 	%f48, [%rd8+8216];
	st.shared.f32 	[%r53+88], %f48;
	ld.global.nc.f32 	%f49, [%rd8+8220];
	st.shared.f32 	[%r53+92], %f49;
	ld.global.nc.f32 	%f50, [%rd8+8224];
	st.shared.f32 	[%r53+96], %f50;
	ld.global.nc.f32 	%f51, [%rd8+8228];
	st.shared.f32 	[%r53+100], %f51;
	ld.global.nc.f32 	%f52, [%rd8+8232];
	st.shared.f32 	[%r53+104], %f52;
	ld.global.nc.f32 	%f53, [%rd8+8236];
	st.shared.f32 	[%r53+108], %f53;
	ld.global.nc.f32 	%f54, [%rd8+8240];
	st.shared.f32 	[%r53+112], %f54;
	ld.global.nc.f32 	%f55, [%rd8+8244];
	st.shared.f32 	[%r53+116], %f55;
	ld.global.nc.f32 	%f56, [%rd8+8248];
	st.shared.f32 	[%r53+120], %f56;
	ld.global.nc.f32 	%f57, [%rd8+8252];
	st.shared.f32 	[%r53+124], %f57;
	ld.global.nc.f32 	%f58, [%rd8+16384];
	st.shared.f32 	[%r53+128], %f58;
	ld.global.nc.f32 	%f59, [%rd8+16388];
	st.shared.f32 	[%r53+132], %f59;
	ld.global.nc.f32 	%f60, [%rd8+16392];
	st.shared.f32 	[%r53+136], %f60;
	ld.global.nc.f32 	%f61, [%rd8+16396];
	st.shared.f32 	[%r53+140], %f61;
	ld.global.nc.f32 	%f62, [%rd8+16400];
	st.shared.f32 	[%r53+144], %f62;
	ld.global.nc.f32 	%f63, [%rd8+16404];
	st.shared.f32 	[%r53+148], %f63;
	ld.global.nc.f32 	%f64, [%rd8+16408];
	st.shared.f32 	[%r53+152], %f64;
	ld.global.nc.f32 	%f65, [%rd8+16412];
	st.shared.f32 	[%r53+156], %f65;
	ld.global.nc.f32 	%f66, [%rd8+16416];
	st.shared.f32 	[%r53+160], %f66;
	ld.global.nc.f32 	%f67, [%rd8+16420];
	st.shared.f32 	[%r53+164], %f67;
	ld.global.nc.f32 	%f68, [%rd8+16424];
	st.shared.f32 	[%r53+168], %f68;
	ld.global.nc.f32 	%f69, [%rd8+16428];
	st.shared.f32 	[%r53+172], %f69;
	ld.global.nc.f32 	%f70, [%rd8+16432];
	st.shared.f32 	[%r53+176], %f70;
	ld.global.nc.f32 	%f71, [%rd8+16436];
	st.shared.f32 	[%r53+180], %f71;
	ld.global.nc.f32 	%f72, [%rd8+16440];
	st.shared.f32 	[%r53+184], %f72;
	ld.global.nc.f32 	%f73, [%rd8+16444];
	st.shared.f32 	[%r53+188], %f73;
	ld.global.nc.f32 	%f74, [%rd8+24576];
	st.shared.f32 	[%r53+192], %f74;
	ld.global.nc.f32 	%f75, [%rd8+24580];
	st.shared.f32 	[%r53+196], %f75;
	ld.global.nc.f32 	%f76, [%rd8+24584];
	st.shared.f32 	[%r53+200], %f76;
	ld.global.nc.f32 	%f77, [%rd8+24588];
	st.shared.f32 	[%r53+204], %f77;
	ld.global.nc.f32 	%f78, [%rd8+24592];
	st.shared.f32 	[%r53+208], %f78;
	ld.global.nc.f32 	%f79, [%rd8+24596];
	st.shared.f32 	[%r53+212], %f79;
	ld.global.nc.f32 	%f80, [%rd8+24600];
	st.shared.f32 	[%r53+216], %f80;
	ld.global.nc.f32 	%f81, [%rd8+24604];
	st.shared.f32 	[%r53+220], %f81;
	ld.global.nc.f32 	%f82, [%rd8+24608];
	st.shared.f32 	[%r53+224], %f82;
	ld.global.nc.f32 	%f83, [%rd8+24612];
	st.shared.f32 	[%r53+228], %f83;
	ld.global.nc.f32 	%f84, [%rd8+24616];
	st.shared.f32 	[%r53+232], %f84;
	ld.global.nc.f32 	%f85, [%rd8+24620];
	st.shared.f32 	[%r53+236], %f85;
	ld.global.nc.f32 	%f86, [%rd8+24624];
	st.shared.f32 	[%r53+240], %f86;
	ld.global.nc.f32 	%f87, [%rd8+24628];
	st.shared.f32 	[%r53+244], %f87;
	ld.global.nc.f32 	%f88, [%rd8+24632];
	st.shared.f32 	[%r53+248], %f88;
	ld.global.nc.f32 	%f89, [%rd8+24636];
	st.shared.f32 	[%r53+252], %f89;
$L__BB0_3:
	shl.b32 	%r55, %r74, 4;
	add.s32 	%r56, %r3, %r55;
	mul.wide.u32 	%rd9, %r56, 4;
	add.s64 	%rd10, %rd1, %rd9;
	ld.global.nc.f32 	%f90, [%rd10];
	shl.b32 	%r57, %r1, 2;
	mov.u32 	%r58, _ZZ17my_kernel_kernel0E18placeholder_shared;
	add.s32 	%r59, %r58, %r57;
	st.shared.f32 	[%r59], %f90;
	add.s32 	%r60, %r4, %r55;
	mul.wide.u32 	%rd11, %r60, 4;
	add.s64 	%rd12, %rd1, %rd11;
	ld.global.nc.f32 	%f91, [%rd12];
	st.shared.f32 	[%r59+160], %f91;
	ld.global.nc.f32 	%f92, [%rd10+40960];
	st.shared.f32 	[%r59+320], %f92;
	add.s32 	%r61, %r5, %r55;
	mul.wide.u32 	%rd13, %r61, 4;
	add.s64 	%rd14, %rd1, %rd13;
	ld.global.nc.f32 	%f93, [%rd14];
	st.shared.f32 	[%r59+480], %f93;
	ld.global.nc.f32 	%f94, [%rd10+81920];
	st.shared.f32 	[%r59+640], %f94;
	add.s32 	%r62, %r6, %r55;
	mul.wide.u32 	%rd15, %r62, 4;
	add.s64 	%rd16, %rd1, %rd15;
	ld.global.nc.f32 	%f95, [%rd16];
	st.shared.f32 	[%r59+800], %f95;
	ld.global.nc.f32 	%f96, [%rd10+122880];
	st.shared.f32 	[%r59+960], %f96;
	add.s32 	%r63, %r7, %r55;
	mul.wide.u32 	%rd17, %r63, 4;
	add.s64 	%rd18, %rd1, %rd17;
	ld.global.nc.f32 	%f97, [%rd18];
	st.shared.f32 	[%r59+1120], %f97;
	ld.global.nc.f32 	%f98, [%rd10+163840];
	st.shared.f32 	[%r59+1280], %f98;
	add.s32 	%r64, %r8, %r55;
	mul.wide.u32 	%rd19, %r64, 4;
	add.s64 	%rd20, %rd1, %rd19;
	ld.global.nc.f32 	%f99, [%rd20];
	st.shared.f32 	[%r59+1440], %f99;
	ld.global.nc.f32 	%f100, [%rd10+204800];
	st.shared.f32 	[%r59+1600], %f100;
	add.s32 	%r65, %r9, %r55;
	mul.wide.u32 	%rd21, %r65, 4;
	add.s64 	%rd22, %rd1, %rd21;
	ld.global.nc.f32 	%f101, [%rd22];
	st.shared.f32 	[%r59+1760], %f101;
	ld.global.nc.f32 	%f102, [%rd10+245760];
	st.shared.f32 	[%r59+1920], %f102;
	add.s32 	%r66, %r10, %r55;
	mul.wide.u32 	%rd23, %r66, 4;
	add.s64 	%rd24, %rd1, %rd23;
	ld.global.nc.f32 	%f103, [%rd24];
	st.shared.f32 	[%r59+2080], %f103;
	ld.global.nc.f32 	%f104, [%rd10+286720];
	st.shared.f32 	[%r59+2240], %f104;
	add.s32 	%r67, %r11, %r55;
	mul.wide.u32 	%rd25, %r67, 4;
	add.s64 	%rd26, %rd1, %rd25;
	ld.global.nc.f32 	%f105, [%rd26];
	st.shared.f32 	[%r59+2400], %f105;
	bar.sync 	0;
	mov.b32 	%r75, 1280;
$L__BB0_4:
	add.s32 	%r68, %r12, %r75;
	ld.shared.f32 	%f106, [%r68+-1356];
	add.s32 	%r69, %r13, %r75;
	ld.shared.f32 	%f107, [%r69+-1280];
	fma.rn.f32 	%f108, %f106, %f107, %f181;
	ld.shared.f32 	%f109, [%r69];
	fma.rn.f32 	%f110, %f106, %f109, %f180;
	ld.shared.f32 	%f111, [%r69+-1216];
	fma.rn.f32 	%f112, %f106, %f111, %f179;
	ld.shared.f32 	%f113, [%r69+64];
	fma.rn.f32 	%f114, %f106, %f113, %f178;
	ld.shared.f32 	%f115, [%r68+-1292];
	fma.rn.f32 	%f116, %f115, %f107, %f177;
	fma.rn.f32 	%f117, %f115, %f109, %f176;
	fma.rn.f32 	%f118, %f115, %f111, %f175;
	fma.rn.f32 	%f119, %f115, %f113, %f174;
	ld.shared.f32 	%f120, [%r68+-1352];
	ld.shared.f32 	%f121, [%r69+-1276];
	fma.rn.f32 	%f122, %f120, %f121, %f108;
	ld.shared.f32 	%f123, [%r69+4];
	fma.rn.f32 	%f124, %f120, %f123, %f110;
	ld.shared.f32 	%f125, [%r69+-1212];
	fma.rn.f32 	%f126, %f120, %f125, %f112;
	ld.shared.f32 	%f127, [%r69+68];
	fma.rn.f32 	%f128, %f120, %f127, %f114;
	ld.shared.f32 	%f129, [%r68+-1288];
	fma.rn.f32 	%f130, %f129, %f121, %f116;
	fma.rn.f32 	%f131, %f129, %f123, %f117;
	fma.rn.f32 	%f132, %f129, %f125, %f118;
	fma.rn.f32 	%f133, %f129, %f127, %f119;
	ld.shared.f32 	%f134, [%r68+-1348];
	ld.shared.f32 	%f135, [%r69+-1272];
	fma.rn.f32 	%f136, %f134, %f135, %f122;
	ld.shared.f32 	%f137, [%r69+8];
	fma.rn.f32 	%f138, %f134, %f137, %f124;
	ld.shared.f32 	%f139, [%r69+-1208];
	fma.rn.f32 	%f140, %f134, %f139, %f126;
	ld.shared.f32 	%f141, [%r69+72];
	fma.rn.f32 	%f142, %f134, %f141, %f128;
	ld.shared.f32 	%f143, [%r68+-1284];
	fma.rn.f32 	%f144, %f143, %f135, %f130;
	fma.rn.f32 	%f145, %f143, %f137, %f131;
	fma.rn.f32 	%f146, %f143, %f139, %f132;
	fma.rn.f32 	%f147, %f143, %f141, %f133;
	ld.shared.f32 	%f148, [%r68+-1344];
	ld.shared.f32 	%f149, [%r69+-1268];
	fma.rn.f32 	%f181, %f148, %f149, %f136;
	ld.shared.f32 	%f150, [%r69+12];
	fma.rn.f32 	%f180, %f148, %f150, %f138;
	ld.shared.f32 	%f151, [%r69+-1204];
	fma.rn.f32 	%f179, %f148, %f151, %f140;
	ld.shared.f32 	%f152, [%r69+76];
	fma.rn.f32 	%f178, %f148, %f152, %f142;
	ld.shared.f32 	%f153, [%r68+-1280];
	fma.rn.f32 	%f177, %f153, %f149, %f144;
	fma.rn.f32 	%f176, %f153, %f150, %f145;
	fma.rn.f32 	%f175, %f153, %f151, %f146;
	fma.rn.f32 	%f174, %f153, %f152, %f147;
	add.s32 	%r75, %r75, 16;
	setp.ne.s32 	%p2, %r75, 1344;
	@%p2 bra 	$L__BB0_4;
	add.s32 	%r74, %r74, 1;
	setp.ne.s32 	%p3, %r74, 128;
	@%p3 bra 	$L__BB0_1;
	ld.param.u64 	%rd33, [my_kernel_kernel0_param_2];
	cvta.to.global.u64 	%rd27, %rd4;
	cvta.to.global.u64 	%rd28, %rd33;
	shl.b16 	%rs6, %rs2, 1;
	cvt.u32.u16 	%r70, %rs6;
	mad.lo.s32 	%r71, %r2, 40, %r70;
	mul.hi.u16 	%rs7, %rs1, 6554;
	mul.wide.u16 	%r72, %rs7, 2000;
	add.s32 	%r73, %r71, %r72;
	mul.wide.u32 	%rd29, %r71, 4;
	add.s64 	%rd30, %rd27, %rd29;
	ld.global.nc.f32 	%f154, [%rd30];
	add.f32 	%f155, %f181, %f154;
	mul.wide.u32 	%rd31, %r73, 4;
	add.s64 	%rd32, %rd28, %rd31;
	st.global.f32 	[%rd32], %f155;
	ld.global.nc.f32 	%f156, [%rd30+80];
	add.f32 	%f157, %f180, %f156;
	st.global.f32 	[%rd32+80], %f157;
	ld.global.nc.f32 	%f158, [%rd30+4];
	add.f32 	%f159, %f179, %f158;
	st.global.f32 	[%rd32+4], %f159;
	ld.global.nc.f32 	%f160, [%rd30+84];
	add.f32 	%f161, %f178, %f160;
	st.global.f32 	[%rd32+84], %f161;
	add.f32 	%f162, %f177, %f154;
	st.global.f32 	[%rd32+4000], %f162;
	add.f32 	%f163, %f176, %f156;
	st.global.f32 	[%rd32+4080], %f163;
	add.f32 	%f164, %f175, %f158;
	st.global.f32 	[%rd32+4004], %f164;
	add.f32 	%f165, %f174, %f160;
	st.global.f32 	[%rd32+4084], %f165;
	ret;

}


// ===== COMPILED SASS (sm_100) =====

	.target	sm_100

	.elftype	@"ET_EXEC"


//--------------------- .note.nv.tkinfo           --------------------------
	.section	.note.nv.tkinfo,"",@"SHT_NOTE"
	.sectionflags	@"SHF_NOTE_NV_TKINFO"
	.tkinfo
        /*0018*/ 	.word	0x00000002
        /*0030*/ 	.string	""
        /*0030*/ 	.string	"ptxas"
        /*0030*/ 	.string	"Cuda compilation tools, release 13.0, V13.0.88"
        /*0030*/ 	.string	"Build cuda_13.0.r13.0/compiler.36424714_0"
        /*0030*/ 	.string	"-arch sm_100 -m 64 "



//--------------------- .note.nv.cuinfo           --------------------------
	.section	.note.nv.cuinfo,"",@"SHT_NOTE"
	.sectionflags	@"SHF_NOTE_NV_CUINFO"
        /*0018*/ 	.short	0x0002
        /*001a*/ 	.short	0x0064
        /*001c*/ 	.short	0x0082
	.zero		2


//--------------------- .nv.info                  --------------------------
	.section	.nv.info,"",@"SHT_CUDA_INFO"
	.align	4


	//----- nvinfo : EIATTR_REGCOUNT
	.align		4
        /*0000*/ 	.byte	0x04, 0x2f
        /*0002*/ 	.short	(.L_1 - .L_0)
	.align		4
.L_0:
        /*0004*/ 	.word	index@(my_kernel_kernel0)
        /*0008*/ 	.word	0x00000020


	//----- nvinfo : EIATTR_FRAME_SIZE
	.align		4
.L_1:
        /*000c*/ 	.byte	0x04, 0x11
        /*000e*/ 	.short	(.L_3 - .L_2)
	.align		4
.L_2:
        /*0010*/ 	.word	index@(my_kernel_kernel0)
        /*0014*/ 	.word	0x00000000


	//----- nvinfo : EIATTR_MIN_STACK_SIZE
	.align		4
.L_3:
        /*0018*/ 	.byte	0x04, 0x12
        /*001a*/ 	.short	(.L_5 - .L_4)
	.align		4
.L_4:
        /*001c*/ 	.word	index@(my_kernel_kernel0)
        /*0020*/ 	.word	0x00000000
.L_5:


//--------------------- .nv.compat                --------------------------
	.section	.nv.compat,"",@"SHT_CUDA_COMPAT_INFO"
	.align	4
        /*0000*/ 	.byte	0x02, 0x09, 0x00, 0x00, 0x02, 0x02, 0x01, 0x00, 0x02, 0x05, 0x05, 0x00, 0x03, 0x07, 0x01, 0x01
        /*0010*/ 	.byte	0x02, 0x03, 0x00, 0x00, 0x02, 0x06, 0x01, 0x00, 0x04, 0x0b, 0x08, 0x00, 0x09, 0x00, 0x00, 0x00
        /*0020*/ 	.byte	0x00, 0x00, 0x00, 0x00


//--------------------- .nv.info.my_kernel_kernel0 --------------------------
	.section	.nv.info.my_kernel_kernel0,"",@"SHT_CUDA_INFO"
	.sectionflags	@""
	.align	4


	//----- nvinfo : EIATTR_CUDA_API_VERSION
	.align		4
        /*0000*/ 	.byte	0x04, 0x37
        /*0002*/ 	.short	(.L_7 - .L_6)
.L_6:
        /*0004*/ 	.word	0x00000082


	//----- nvinfo : EIATTR_KPARAM_INFO
	.align		4
.L_7:
        /*0008*/ 	.byte	0x04, 0x17
        /*000a*/ 	.short	(.L_9 - .L_8)
.L_8:
        /*000c*/ 	.word	0x00000000
        /*0010*/ 	.short	0x0003
        /*0012*/ 	.short	0x0018
        /*0014*/ 	.byte	0x00, 0xf5, 0x21, 0x00


	//----- nvinfo : EIATTR_KPARAM_INFO
	.align		4
.L_9:
        /*0018*/ 	.byte	0x04, 0x17
        /*001a*/ 	.short	(.L_11 - .L_10)
.L_10:
        /*001c*/ 	.word	0x00000000
        /*0020*/ 	.short	0x0002
        /*0022*/ 	.short	0x0010
        /*0024*/ 	.byte	0x00, 0xf5, 0x21, 0x00


	//----- nvinfo : EIATTR_KPARAM_INFO
	.align		4
.L_11:
        /*0028*/ 	.byte	0x04, 0x17
        /*002a*/ 	.short	(.L_13 - .L_12)
.L_12:
        /*002c*/ 	.word	0x00000000
        /*0030*/ 	.short	0x0001
        /*0032*/ 	.short	0x0008
        /*0034*/ 	.byte	0x00, 0xf5, 0x21, 0x00


	//----- nvinfo : EIATTR_KPARAM_INFO
	.align		4
.L_13:
        /*0038*/ 	.byte	0x04, 0x17
        /*003a*/ 	.short	(.L_15 - .L_14)
.L_14:
        /*003c*/ 	.word	0x00000000
        /*0040*/ 	.short	0x0000
        /*0042*/ 	.short	0x0000
        /*0044*/ 	.byte	0x00, 0xf5, 0x21, 0x00


	//----- nvinfo : EIATTR_SPARSE_MMA_MASK
	.align		4
.L_15:
        /*0048*/ 	.byte	0x03, 0x50
        /*004a*/ 	.short	0x0000


	//----- nvinfo : EIATTR_MAXREG_COUNT
	.align		4
        /*004c*/ 	.byte	0x03, 0x1b
        /*004e*/ 	.short	0x00ff


	//----- nvinfo : EIATTR_NUM_BARRIERS
	.align		4
        /*0050*/ 	.byte	0x02, 0x4c
        /*0052*/ 	.byte	0x01
	.zero		1


	//----- nvinfo : EIATTR_MERCURY_ISA_VERSION
	.align		4
        /*0054*/ 	.byte	0x03, 0x5f
        /*0056*/ 	.short	0x0101


	//----- nvinfo : EIATTR_VRC_CTA_INIT_COUNT
	.align		4
        /*0058*/ 	.byte	0x02, 0x4a
	.zero		1
	.zero		1


	//----- nvinfo : EIATTR_EXIT_INSTR_OFFSETS
	.align		4
        /*005c*/ 	.byte	0x04, 0x1c
        /*005e*/ 	.short	(.L_17 - .L_16)


	//   ....[0]....
.L_16:
        /*0060*/ 	.word	0x00001970


	//----- nvinfo : EIATTR_CRS_STACK_SIZE
	.align		4
.L_17:
        /*0064*/ 	.byte	0x04, 0x1e
        /*0066*/ 	.short	(.L_19 - .L_18)
.L_18:
        /*0068*/ 	.word	0x00000000


	//----- nvinfo : EIATTR_CBANK_PARAM_SIZE
	.align		4
.L_19:
        /*006c*/ 	.byte	0x03, 0x19
        /*006e*/ 	.short	0x0020


	//----- nvinfo : EIATTR_PARAM_CBANK
	.align		4
        /*0070*/ 	.byte	0x04, 0x0a
        /*0072*/ 	.short	(.L_21 - .L_20)
	.align		4
.L_20:
        /*0074*/ 	.word	index@(.nv.constant0.my_kernel_kernel0)
        /*0078*/ 	.short	0x0380
        /*007a*/ 	.short	0x0020


	//----- nvinfo : EIATTR_SW_WAR
	.align		4
.L_21:
        /*007c*/ 	.byte	0x04, 0x36
        /*007e*/ 	.short	(.L_23 - .L_22)
.L_22:
        /*0080*/ 	.word	0x00000008
.L_23:


//--------------------- .nv.callgraph             --------------------------
	.section	.nv.callgraph,"",@"SHT_CUDA_CALLGRAPH"
	.align	4
	.sectionentsize	8
	.align		4
        /*0000*/ 	.word	0x00000000
	.align		4
        /*0004*/ 	.word	0xffffffff
	.align		4
        /*0008*/ 	.word	0x00000000
	.align		4
        /*000c*/ 	.word	0xfffffffe
	.align		4
        /*0010*/ 	.word	0x00000000
	.align		4
        /*0014*/ 	.word	0xfffffffd
	.align		4
        /*0018*/ 	.word	0x00000000
	.align		4
        /*001c*/ 	.word	0xfffffffc


//--------------------- .text.my_kernel_kernel0   --------------------------
	.section	.text.my_kernel_kernel0,"ax",@progbits
	.align	128
        .global         my_kernel_kernel0
        .type           my_kernel_kernel0,@function
        .size           my_kernel_kernel0,(.L_x_4 - my_kernel_kernel0)
        .other          my_kernel_kernel0,@"STO_CUDA_ENTRY STV_DEFAULT"
my_kernel_kernel0:
.text.my_kernel_kernel0:
[----:B------:R-:W-:Y:S01]  /*0000*/  LDC R1, c[0x0][0x37c] ;  /* 0x0000df00ff017b82 */ /* 0x000fe20000000800 */
[----:B------:R-:W0:Y:S07]  /*0010*/  S2R R0, SR_TID.X ;  /* 0x0000000000007919 */ /* 0x000e2e0000002100 */
[----:B------:R-:W1:Y:S01]  /*0020*/  S2UR UR6, SR_CgaCtaId ;  /* 0x00000000000679c3 */ /* 0x000e620000008800 */
[----:B------:R-:W-:Y:S01]  /*0030*/  UMOV UR4, 0x400 ;  /* 0x0000040000047882 */ /* 0x000fe20000000000 */
[----:B------:R-:W-:Y:S01]  /*0040*/  HFMA2 R23, -RZ, RZ, 0, 0 ;  /* 0x00000000ff177431 */ /* 0x000fe200000001ff */
[----:B------:R-:W2:Y:S01]  /*0050*/  S2R R2, SR_CTAID.X ;  /* 0x0000000000027919 */ /* 0x000ea20000002500 */
[----:B------:R-:W-:Y:S01]  /*0060*/  UIADD3 UR5, UPT, UPT, UR4, 0x200, URZ ;  /* 0x0000020004057890 */ /* 0x000fe2000fffe0ff */
[----:B------:R-:W-:-:S02]  /*0070*/  MOV R28, RZ ;  /* 0x000000ff001c7202 */ /* 0x000fc40000000f00 */
[----:B------:R-:W-:Y:S02]  /*0080*/  CS2R R16, SRZ ;  /* 0x0000000000107805 */ /* 0x000fe4000001ff00 */
[----:B------:R-:W-:Y:S02]  /*0090*/  CS2R R26, SRZ ;  /* 0x00000000001a7805 */ /* 0x000fe4000001ff00 */
[----:B------:R-:W-:Y:S01]  /*00a0*/  CS2R R24, SRZ ;  /* 0x0000000000187805 */ /* 0x000fe2000001ff00 */
[----:B------:R-:W3:Y:S01]  /*00b0*/  LDCU.64 UR8, c[0x0][0x358] ;  /* 0x00006b00ff0877ac */ /* 0x000ee20008000a00 */
[----:B-1----:R-:W-:Y:S02]  /*00c0*/  ULEA UR4, UR6, UR4, 0x18 ;  /* 0x0000000406047291 */ /* 0x002fe4000f8ec0ff */
[----:B------:R-:W-:Y:S01]  /*00d0*/  ULEA UR5, UR6, UR5, 0x18 ;  /* 0x0000000506057291 */ /* 0x000fe2000f8ec0ff */
[C---:B0-----:R-:W-:Y:S01]  /*00e0*/  LOP3.LUT R3, R0.reuse, 0xffff, RZ, 0xc0, !PT ;  /* 0x0000ffff00037812 */ /* 0x041fe200078ec0ff */
[C---:B------:R-:W-:Y:S01]  /*00f0*/  IMAD.HI.U32 R21, R0.reuse, 0x1999999a, RZ ;  /* 0x1999999a00157827 */ /* 0x040fe200078e00ff */
[----:B------:R-:W-:-:S02]  /*0100*/  SHF.L.U32 R4, R0, 0x7, RZ ;  /* 0x0000000700047819 */ /* 0x000fc400000006ff */
[----:B------:R-:W-:Y:S01]  /*0110*/  LOP3.LUT R6, R0, 0xf, RZ, 0xc0, !PT ;  /* 0x0000000f00067812 */ /* 0x000fe200078ec0ff */
[----:B------:R-:W-:Y:S01]  /*0120*/  IMAD R3, R3, 0x199a, RZ ;  /* 0x0000199a03037824 */ /* 0x000fe200078e02ff */
[----:B------:R-:W-:Y:S02]  /*0130*/  IADD3 R4, PT, PT, R4, 0x12c00, RZ ;  /* 0x00012c0004047810 */ /* 0x000fe40007ffe0ff */
[----:B------:R-:W-:Y:S02]  /*0140*/  LEA R21, R21, UR4, 0x7 ;  /* 0x0000000415157c11 */ /* 0x000fe4000f8e38ff */
[----:B------:R-:W-:Y:S02]  /*0150*/  SHF.R.U32.HI R3, RZ, 0x10, R3 ;  /* 0x00000010ff037819 */ /* 0x000fe40000011603 */
[----:B------:R-:W-:Y:S02]  /*0160*/  LOP3.LUT R4, R4, 0x3f800, RZ, 0xc0, !PT ;  /* 0x0003f80004047812 */ /* 0x000fe400078ec0ff */
[----:B------:R-:W-:Y:S01]  /*0170*/  PRMT R5, R3, 0x9910, RZ ;  /* 0x0000991003057816 */ /* 0x000fe200000000ff */
[----:B--2---:R-:W-:-:S04]  /*0180*/  IMAD R3, R2, 0x14000, RZ ;  /* 0x0001400002037824 */ /* 0x004fc800078e02ff */
[----:B------:R-:W-:Y:S01]  /*0190*/  IMAD R5, R5, 0xa, RZ ;  /* 0x0000000a05057824 */ /* 0x000fe200078e02ff */
[----:B------:R-:W-:-:S04]  /*01a0*/  LOP3.LUT R3, R3, 0x8, R6, 0xf6, !PT ;  /* 0x0000000803037812 */ /* 0x000fc800078ef606 */
[----:B------:R-:W-:Y:S02]  /*01b0*/  IADD3 R5, PT, PT, RZ, -R5, RZ ;  /* 0x80000005ff057210 */ /* 0x000fe40007ffe0ff */
[----:B------:R-:W-:Y:S01]  /*01c0*/  IADD3 R22, PT, PT, R3, R4, RZ ;  /* 0x0000000403167210 */ /* 0x000fe20007ffe0ff */
[----:B------:R-:W-:Y:S01]  /*01d0*/  HFMA2 R3, -RZ, RZ, 0, 0 ;  /* 0x00000000ff037431 */ /* 0x000fe200000001ff */
[----:B------:R-:W-:-:S04]  /*01e0*/  PRMT R5, R5, 0x7710, RZ ;  /* 0x0000771005057816 */ /* 0x000fc800000000ff */
[----:B------:R-:W-:-:S04]  /*01f0*/  IADD3 R4, PT, PT, R5, R0, RZ ;  /* 0x0000000005047210 */ /* 0x000fc80007ffe0ff */
[----:B------:R-:W-:-:S04]  /*0200*/  SHF.L.U32 R4, R4, 0x5, RZ ;  /* 0x0000000504047819 */ /* 0x000fc800000006ff */
[----:B------:R-:W-:-:S04]  /*0210*/  LOP3.LUT R4, R4, 0xffff, RZ, 0xc0, !PT ;  /* 0x0000ffff04047812 */ /* 0x000fc800078ec0ff */
[----:B---3--:R-:W-:-:S07]  /*0220*/  LEA R20, R4, UR5, 0x2 ;  /* 0x0000000504147c11 */ /* 0x008fce000f8e10ff */
.L_x_2:
[----:B------:R-:W-:Y:S01]  /*0230*/  BAR.SYNC.DEFER_BLOCKING 0x0 ;  /* 0x0000000000007b1d */ /* 0x000fe20000010000 */
[----:B------:R-:W-:-:S05]  /*0240*/  ISETP.GT.U32.AND P0, PT, R0, 0x1, PT ;  /* 0x000000010000780c */ /* 0x000fca0003f04070 */
[----:B------:R-:W-:Y:S08]  /*0250*/  BSSY.RECONVERGENT B0, `(.L_x_0) ;  /* 0x000005a000007945 */ /* 0x000ff00003800200 */
[----:B------:R-:W-:Y:S05]  /*0260*/  @P0 BRA `(.L_x_1) ;  /* 0x0000000400600947 */ /* 0x000fea0003800000 */
[----:B------:R-:W0:Y:S01]  /*0270*/  LDC.64 R14, c[0x0][0x380] ;  /* 0x0000e000ff0e7b82 */ /* 0x000e220000000a00 */
[----:B------:R-:W-:-:S04]  /*0280*/  LEA R5, R0, R3, 0x9 ;  /* 0x0000000300057211 */ /* 0x000fc800078e48ff */
[----:B------:R-:W-:-:S05]  /*0290*/  SHF.L.U32 R5, R5, 0x4, RZ ;  /* 0x0000000405057819 */ /* 0x000fca00000006ff */
[----:B0-----:R-:W-:-:S05]  /*02a0*/  IMAD.WIDE.U32 R14, R5, 0x4, R14 ;  /* 0x00000004050e7825 */ /* 0x001fca00078e000e */
[----:B------:R-:W2:Y:S04]  /*02b0*/  LDG.E.CONSTANT R8, desc[UR8][R14.64] ;  /* 0x000000080e087981 */ /* 0x000ea8000c1e9900 */
[----:B------:R-:W2:Y:S04]  /*02c0*/  LDG.E.CONSTANT R9, desc[UR8][R14.64+0x4] ;  /* 0x000004080e097981 */ /* 0x000ea8000c1e9900 */
[----:B------:R-:W2:Y:S04]  /*02d0*/  LDG.E.CONSTANT R10, desc[UR8][R14.64+0x8] ;  /* 0x000008080e0a7981 */ /* 0x000ea8000c1e9900 */
[----:B------:R-:W2:Y:S04]  /*02e0*/  LDG.E.CONSTANT R11, desc[UR8][R14.64+0xc] ;  /* 0x00000c080e0b7981 */ /* 0x000ea8000c1e9900 */
[----:B------:R-:W3:Y:S04]  /*02f0*/  LDG.E.CONSTANT R4, desc[UR8][R14.64+0x10] ;  /* 0x000010080e047981 */ /* 0x000ee8000c1e9900 */
[----:B------:R-:W3:Y:S04]  /*0300*/  LDG.E.CONSTANT R5, desc[UR8][R14.64+0x14] ;  /* 0x000014080e057981 */ /* 0x000ee8000c1e9900 */
[----:B------:R-:W3:Y:S04]  /*0310*/  LDG.E.CONSTANT R6, desc[UR8][R14.64+0x18] ;  /* 0x000018080e067981 */ /* 0x000ee8000c1e9900 */
[----:B------:R-:W3:Y:S01]  /*0320*/  LDG.E.CONSTANT R7, desc[UR8][R14.64+0x1c] ;  /* 0x00001c080e077981 */ /* 0x000ee2000c1e9900 */
[----:B------:R-:W0:Y:S01]  /*0330*/  S2UR UR5, SR_CgaCtaId ;  /* 0x00000000000579c3 */ /* 0x000e220000008800 */
[----:B------:R-:W-:-:S02]  /*0340*/  UMOV UR4, 0x400 ;  /* 0x0000040000047882 */ /* 0x000fc40000000000 */
[----:B0-----:R-:W-:-:S06]  /*0350*/  ULEA UR4, UR5, UR4, 0x18 ;  /* 0x0000000405047291 */ /* 0x001fcc000f8ec0ff */
[----:B------:R-:W-:-:S05]  /*0360*/  LEA R12, R0, UR4, 0x8 ;  /* 0x00000004000c7c11 */ /* 0x000fca000f8e40ff */
[----:B--2---:R0:W-:Y:S04]  /*0370*/  STS.128 [R12], R8 ;  /* 0x000000080c007388 */ /* 0x0041e80000000c00 */
[----:B---3--:R1:W-:Y:S04]  /*0380*/  STS.128 [R12+0x10], R4 ;  /* 0x000010040c007388 */ /* 0x0083e80000000c00 */
[----:B0-----:R-:W2:Y:S04]  /*0390*/  LDG.E.CONSTANT R8, desc[UR8][R14.64+0x20] ;  /* 0x000020080e087981 */ /* 0x001ea8000c1e9900 */
[----:B------:R-:W2:Y:S04]  /*03a0*/  LDG.E.CONSTANT R9, desc[UR8][R14.64+0x24] ;  /* 0x000024080e097981 */ /* 0x000ea8000c1e9900 */
[----:B------:R-:W2:Y:S04]  /*03b0*/  LDG.E.CONSTANT R10, desc[UR8][R14.64+0x28] ;  /* 0x000028080e0a7981 */ /* 0x000ea8000c1e9900 */
[----:B------:R-:W2:Y:S04]  /*03c0*/  LDG.E.CONSTANT R11, desc[UR8][R14.64+0x2c] ;  /* 0x00002c080e0b7981 */ /* 0x000ea8000c1e9900 */
[----:B-1----:R-:W3:Y:S04]  /*03d0*/  LDG.E.CONSTANT R4, desc[UR8][R14.64+0x30] ;  /* 0x000030080e047981 */ /* 0x002ee8000c1e9900 */
[----:B------:R-:W3:Y:S04]  /*03e0*/  LDG.E.CONSTANT R5, desc[UR8][R14.64+0x34] ;  /* 0x000034080e057981 */ /* 0x000ee8000c1e9900 */
[----:B------:R-:W3:Y:S04]  /*03f0*/  LDG.E.CONSTANT R6, desc[UR8][R14.64+0x38] ;  /* 0x000038080e067981 */ /* 0x000ee8000c1e9900 */
[----:B------:R-:W3:Y:S04]  /*0400*/  LDG.E.CONSTANT R7, desc[UR8][R14.64+0x3c] ;  /* 0x00003c080e077981 */ /* 0x000ee8000c1e9900 */
[----:B--2---:R0:W-:Y:S04]  /*0410*/  STS.128 [R12+0x20], R8 ;  /* 0x000020080c007388 */ /* 0x0041e80000000c00 */
[----:B---3--:R1:W-:Y:S04]  /*0420*/  STS.128 [R12+0x30], R4 ;  /* 0x000030040c007388 */ /* 0x0083e80000000c00 */
[----:B0-----:R-:W2:Y:S04]  /*0430*/  LDG.E.CONSTANT R8, desc[UR8][R14.64+0x2010] ;  /* 0x002010080e087981 */ /* 0x001ea8000c1e9900 */
[----:B------:R-:W2:Y:S04]  /*0440*/  LDG.E.CONSTANT R9, desc[UR8][R14.64+0x2014] ;  /* 0x002014080e097981 */ /* 0x000ea8000c1e9900 */
[----:B------:R-:W2:Y:S04]  /*0450*/  LDG.E.CONSTANT R10, desc[UR8][R14.64+0x2018] ;  /* 0x002018080e0a7981 */ /* 0x000ea8000c1e9900 */
[----:B-1----:R-:W3:Y:S04]  /*0460*/  LDG.E.CONSTANT R4, desc[UR8][R14.64+0x2000] ;  /* 0x002000080e047981 */ /* 0x002ee8000c1e9900 */
[----:B------:R-:W3:Y:S04]  /*0470*/  LDG.E.CONSTANT R5, desc[UR8][R14.64+0x2004] ;  /* 0x002004080e057981 */ /* 0x000ee8000c1e9900 */
[----:B------:R-:W3:Y:S04]  /*0480*/  LDG.E.CONSTANT R6, desc[UR8][R14.64+0x2008] ;  /* 0x002008080e067981 */ /* 0x000ee8000c1e9900 */
[----:B------:R-:W3:Y:S04]  /*0490*/  LDG.E.CONSTANT R7, desc[UR8][R14.64+0x200c] ;  /* 0x00200c080e077981 */ /* 0x000ee8000c1e9900 */
[----:B------:R-:W2:Y:S04]  /*04a0*/  LDG.E.CONSTANT R11, desc[UR8][R14.64+0x201c] ;  /* 0x00201c080e0b7981 */ /* 0x000ea8000c1e9900 */
[----:B---3--:R0:W-:Y:S04]  /*04b0*/  STS.128 [R12+0x40], R4 ;  /* 0x000040040c007388 */ /* 0x0081e80000000c00 */
[----:B--2---:R1:W-:Y:S04]  /*04c0*/  STS.128 [R12+0x50], R8 ;  /* 0x000050080c007388 */ /* 0x0043e80000000c00 */
        /* <DEDUP_REMOVED lines=49> */
[----:B---3--:R0:W-:Y:S02]  /*07e0*/  STS.128 [R12+0xf0], R8 ;  /* 0x0000f0080c007388 */ /* 0x0081e40000000c00 */
.L_x_1:
[----:B------:R-:W-:Y:S05]  /*07f0*/  BSYNC.RECONVERGENT B0 ;  /* 0x0000000000007941 */ /* 0x000fea0003800200 */
.L_x_0:
[----:B0-----:R-:W0:Y:S01]  /*0800*/  LDC.64 R4, c[0x0][0x388] ;  /* 0x0000e200ff047b82 */ /* 0x001e220000000a00 */
[----:B------:R-:W-:Y:S01]  /*0810*/  SHF.L.U32 R6, R0, 0x7, RZ ;  /* 0x0000000700067819 */ /* 0x000fe200000006ff */
[----:B------:R-:W-:Y:S01]  /*0820*/  IMAD R7, R2, 0x14000, RZ ;  /* 0x0001400002077824 */ /* 0x000fe200078e02ff */
[----:B------:R-:W-:Y:S02]  /*0830*/  LOP3.LUT R8, R0, 0xf, RZ, 0xc0, !PT ;  /* 0x0000000f00087812 */ /* 0x000fe400078ec0ff */
[C---:B------:R-:W-:Y:S02]  /*0840*/  IADD3 R10, PT, PT, R6.reuse, 0x1400, RZ ;  /* 0x00001400060a7810 */ /* 0x040fe40007ffe0ff */
[C---:B------:R-:W-:Y:S02]  /*0850*/  LOP3.LUT R9, R7.reuse, 0x8, R8, 0xf6, !PT ;  /* 0x0000000807097812 */ /* 0x040fe400078ef608 */
[----:B------:R-:W-:Y:S02]  /*0860*/  LOP3.LUT R7, R7, 0xf, R0, 0xf8, !PT ;  /* 0x0000000f07077812 */ /* 0x000fe400078ef800 */
[----:B------:R-:W-:-:S02]  /*0870*/  LOP3.LUT R12, R6, 0x1f800, RZ, 0xc0, !PT ;  /* 0x0001f800060c7812 */ /* 0x000fc400078ec0ff */
[----:B------:R-:W-:Y:S02]  /*0880*/  LOP3.LUT R10, R10, 0x3f800, RZ, 0xc0, !PT ;  /* 0x0003f8000a0a7812 */ /* 0x000fe400078ec0ff */
[----:B------:R-:W-:Y:S02]  /*0890*/  IADD3 R12, PT, PT, R12, R7, RZ ;  /* 0x000000070c0c7210 */ /* 0x000fe40007ffe0ff */
[----:B------:R-:W-:Y:S02]  /*08a0*/  IADD3 R10, PT, PT, R10, R9, RZ ;  /* 0x000000090a0a7210 */ /* 0x000fe40007ffe0ff */
[----:B------:R-:W-:Y:S02]  /*08b0*/  IADD3 R7, PT, PT, R6, 0x3c00, RZ ;  /* 0x00003c0006077810 */ /* 0x000fe40007ffe0ff */
[----:B------:R-:W-:Y:S02]  /*08c0*/  LEA R11, R3, R10, 0x4 ;  /* 0x0000000a030b7211 */ /* 0x000fe400078e20ff */
[----:B------:R-:W-:-:S02]  /*08d0*/  LOP3.LUT R7, R7, 0x3f800, RZ, 0xc0, !PT ;  /* 0x0003f80007077812 */ /* 0x000fc400078ec0ff */
[C---:B------:R-:W-:Y:S01]  /*08e0*/  IADD3 R13, PT, PT, R6.reuse, 0x8c00, RZ ;  /* 0x00008c00060d7810 */ /* 0x040fe20007ffe0ff */
[----:B0-----:R-:W-:Y:S01]  /*08f0*/  IMAD.WIDE.U32 R10, R11, 0x4, R4 ;  /* 0x000000040b0a7825 */ /* 0x001fe200078e0004 */
[----:B------:R-:W-:Y:S02]  /*0900*/  IADD3 R7, PT, PT, R9, R7, RZ ;  /* 0x0000000709077210 */ /* 0x000fe40007ffe0ff */
[----:B------:R-:W-:Y:S02]  /*0910*/  LOP3.LUT R13, R13, 0x3f800, RZ, 0xc0, !PT ;  /* 0x0003f8000d0d7812 */ /* 0x000fe400078ec0ff */
[C---:B------:R-:W-:Y:S01]  /*0920*/  IADD3 R14, PT, PT, R6.reuse, 0xb400, RZ ;  /* 0x0000b400060e7810 */ /* 0x040fe20007ffe0ff */
[----:B------:R0:W2:Y:S01]  /*0930*/  LDG.E.CONSTANT R10, desc[UR8][R10.64] ;  /* 0x000000080a0a7981 */ /* 0x0000a2000c1e9900 */
[C---:B------:R-:W-:Y:S01]  /*0940*/  IADD3 R8, PT, PT, R6.reuse, 0xdc00, RZ ;  /* 0x0000dc0006087810 */ /* 0x040fe20007ffe0ff */
[----:B------:R-:W1:Y:S01]  /*0950*/  S2UR UR5, SR_CgaCtaId ;  /* 0x00000000000579c3 */ /* 0x000e620000008800 */
[----:B------:R-:W-:-:S02]  /*0960*/  IADD3 R18, PT, PT, R6, 0x10400, RZ ;  /* 0x0001040006127810 */ /* 0x000fc40007ffe0ff */
[----:B------:R-:W-:Y:S02]  /*0970*/  IADD3 R6, PT, PT, R6, 0x6400, RZ ;  /* 0x0000640006067810 */ /* 0x000fe40007ffe0ff */
[----:B------:R-:W-:Y:S02]  /*0980*/  LEA R7, R3, R7, 0x4 ;  /* 0x0000000703077211 */ /* 0x000fe400078e20ff */
[----:B------:R-:W-:Y:S02]  /*0990*/  IADD3 R13, PT, PT, R9, R13, RZ ;  /* 0x0000000d090d7210 */ /* 0x000fe40007ffe0ff */
[----:B------:R-:W-:Y:S02]  /*09a0*/  LOP3.LUT R14, R14, 0x3f800, RZ, 0xc0, !PT ;  /* 0x0003f8000e0e7812 */ /* 0x000fe400078ec0ff */
[----:B0-----:R-:W-:Y:S01]  /*09b0*/  LOP3.LUT R11, R6, 0x3f800, RZ, 0xc0, !PT ;  /* 0x0003f800060b7812 */ /* 0x001fe200078ec0ff */
[----:B------:R-:W-:Y:S01]  /*09c0*/  IMAD.WIDE.U32 R6, R7, 0x4, R4 ;  /* 0x0000000407067825 */ /* 0x000fe200078e0004 */
[----:B------:R-:W-:-:S02]  /*09d0*/  LEA R15, R3, R13, 0x4 ;  /* 0x0000000d030f7211 */ /* 0x000fc400078e20ff */
[----:B------:R-:W-:Y:S02]  /*09e0*/  LOP3.LUT R8, R8, 0x3f800, RZ, 0xc0, !PT ;  /* 0x0003f80008087812 */ /* 0x000fe400078ec0ff */
[----:B------:R-:W-:Y:S01]  /*09f0*/  LOP3.LUT R18, R18, 0x3f800, RZ, 0xc0, !PT ;  /* 0x0003f80012127812 */ /* 0x000fe200078ec0ff */
[----:B------:R0:W3:Y:S01]  /*0a00*/  LDG.E.CONSTANT R13, desc[UR8][R6.64] ;  /* 0x00000008060d7981 */ /* 0x0000e2000c1e9900 */
[C---:B------:R-:W-:Y:S02]  /*0a10*/  IADD3 R14, PT, PT, R9.reuse, R14, RZ ;  /* 0x0000000e090e7210 */ /* 0x040fe40007ffe0ff */
[C---:B------:R-:W-:Y:S02]  /*0a20*/  IADD3 R8, PT, PT, R9.reuse, R8, RZ ;  /* 0x0000000809087210 */ /* 0x040fe40007ffe0ff */
[C---:B------:R-:W-:Y:S02]  /*0a30*/  IADD3 R18, PT, PT, R9.reuse, R18, RZ ;  /* 0x0000001209127210 */ /* 0x040fe40007ffe0ff */
[----:B------:R-:W-:-:S02]  /*0a40*/  IADD3 R11, PT, PT, R9, R11, RZ ;  /* 0x0000000b090b7210 */ /* 0x000fc40007ffe0ff */
[----:B------:R-:W-:Y:S01]  /*0a50*/  LEA R9, R3, R14, 0x4 ;  /* 0x0000000e03097211 */ /* 0x000fe200078e20ff */
[----:B0-----:R-:W-:Y:S01]  /*0a60*/  IMAD.WIDE.U32 R6, R15, 0x4, R4 ;  /* 0x000000040f067825 */ /* 0x001fe200078e0004 */
[----:B------:R-:W-:-:S04]  /*0a70*/  LEA R19, R3, R18, 0x4 ;  /* 0x0000001203137211 */ /* 0x000fc800078e20ff */
[----:B------:R0:W4:Y:S01]  /*0a80*/  LDG.E.CONSTANT R14, desc[UR8][R6.64] ;  /* 0x00000008060e7981 */ /* 0x000122000c1e9900 */
[----:B------:R-:W-:Y:S01]  /*0a90*/  LEA R29, R3, R12, 0x4 ;  /* 0x0000000c031d7211 */ /* 0x000fe200078e20ff */
[----:B0-----:R-:W-:Y:S01]  /*0aa0*/  IMAD.WIDE.U32 R6, R9, 0x4, R4 ;  /* 0x0000000409067825 */ /* 0x001fe200078e0004 */
[----:B------:R-:W-:-:S04]  /*0ab0*/  LEA R9, R3, R8, 0x4 ;  /* 0x0000000803097211 */ /* 0x000fc800078e20ff */
[----:B------:R0:W5:Y:S01]  /*0ac0*/  LDG.E.CONSTANT R15, desc[UR8][R6.64] ;  /* 0x00000008060f7981 */ /* 0x000162000c1e9900 */
[----:B------:R-:W-:-:S06]  /*0ad0*/  IMAD.WIDE.U32 R8, R9, 0x4, R4 ;  /* 0x0000000409087825 */ /* 0x000fcc00078e0004 */
[----:B------:R-:W5:Y:S01]  /*0ae0*/  LDG.E.CONSTANT R8, desc[UR8][R8.64] ;  /* 0x0000000808087981 */ /* 0x000f62000c1e9900 */
[----:B0-----:R-:W-:-:S05]  /*0af0*/  IMAD.WIDE.U32 R6, R19, 0x4, R4 ;  /* 0x0000000413067825 */ /* 0x001fca00078e0004 */
[----:B------:R0:W5:Y:S02]  /*0b00*/  LDG.E.CONSTANT R18, desc[UR8][R6.64] ;  /* 0x0000000806127981 */ /* 0x000164000c1e9900 */
[----:B0-----:R-:W-:-:S05]  /*0b10*/  IMAD.WIDE.U32 R6, R29, 0x4, R4 ;  /* 0x000000041d067825 */ /* 0x001fca00078e0004 */
[----:B------:R-:W5:Y:S01]  /*0b20*/  LDG.E.CONSTANT R12, desc[UR8][R6.64] ;  /* 0x00000008060c7981 */ /* 0x000f62000c1e9900 */
[----:B------:R-:W-:Y:S02]  /*0b30*/  UMOV UR4, 0x400 ;  /* 0x0000040000047882 */ /* 0x000fe40000000000 */
[----:B------:R-:W-:Y:S01]  /*0b40*/  UIADD3 UR4, UPT, UPT, UR4, 0x200, URZ ;  /* 0x0000020004047890 */ /* 0x000fe2000fffe0ff */
[----:B------:R-:W-:Y:S01]  /*0b50*/  LEA R11, R3, R11, 0x4 ;  /* 0x0000000b030b7211 */ /* 0x000fe200078e20ff */
[----:B------:R-:W5:Y:S02]  /*0b60*/  LDG.E.CONSTANT R9, desc[UR8][R6.64+0x14000] ;  /* 0x0140000806097981 */ /* 0x000f64000c1e9900 */
[----:B-1----:R-:W-:Y:S02]  /*0b70*/  ULEA UR4, UR5, UR4, 0x18 ;  /* 0x0000000405047291 */ /* 0x002fe4000f8ec0ff */
[----:B------:R-:W5:Y:S04]  /*0b80*/  LDG.E.CONSTANT R29, desc[UR8][R6.64+0x32000] ;  /* 0x03200008061d7981 */ /* 0x000f68000c1e9900 */
[----:B------:R-:W-:-:S05]  /*0b90*/  LEA R19, R0, UR4, 0x2 ;  /* 0x0000000400137c11 */ /* 0x000fca000f8e10ff */
[----:B--2---:R0:W-:Y:S04]  /*0ba0*/  STS [R19+0xa0], R10 ;  /* 0x0000a00a13007388 */ /* 0x0041e80000000800 */
[----:B0-----:R-:W2:Y:S04]  /*0bb0*/  LDG.E.CONSTANT R10, desc[UR8][R6.64+0x28000] ;  /* 0x02800008060a7981 */ /* 0x001ea8000c1e9900 */
[----:B---3--:R0:W-:Y:S02]  /*0bc0*/  STS [R19+0x1e0], R13 ;  /* 0x0001e00d13007388 */ /* 0x0081e40000000800 */
[----:B0-----:R-:W-:-:S02]  /*0bd0*/  LEA R13, R3, R22, 0x4 ;  /* 0x00000016030d7211 */ /* 0x001fc400078e20ff */
[----:B----4-:R0:W-:Y:S04]  /*0be0*/  STS [R19+0x460], R14 ;  /* 0x0004600e13007388 */ /* 0x0101e80000000800 */
[----:B0-----:R-:W3:Y:S04]  /*0bf0*/  LDG.E.CONSTANT R14, desc[UR8][R6.64+0x46000] ;  /* 0x04600008060e7981 */ /* 0x001ee8000c1e9900 */
[----:B-----5:R0:W-:Y:S04]  /*0c00*/  STS [R19+0x6e0], R8 ;  /* 0x0006e00813007388 */ /* 0x0201e80000000800 */
[----:B------:R1:W-:Y:S04]  /*0c10*/  STS [R19+0x820], R18 ;  /* 0x0008201213007388 */ /* 0x0003e80000000800 */
[----:B0-----:R-:W4:Y:S04]  /*0c20*/  LDG.E.CONSTANT R8, desc[UR8][R6.64+0xa000] ;  /* 0x00a0000806087981 */ /* 0x001f28000c1e9900 */
[----:B-1----:R-:W5:Y:S04]  /*0c30*/  LDG.E.CONSTANT R18, desc[UR8][R6.64+0x3c000] ;  /* 0x03c0000806127981 */ /* 0x002f68000c1e9900 */
[----:B------:R0:W-:Y:S04]  /*0c40*/  STS [R19], R12 ;  /* 0x0000000c13007388 */ /* 0x0001e80000000800 */
[----:B0-----:R0:W5:Y:S02]  /*0c50*/  LDG.E.CONSTANT R12, desc[UR8][R6.64+0x1e000] ;  /* 0x01e00008060c7981 */ /* 0x001164000c1e9900 */
[----:B0-----:R-:W-:-:S04]  /*0c60*/  IMAD.WIDE.U32 R6, R11, 0x4, R4 ;  /* 0x000000040b067825 */ /* 0x001fc800078e0004 */
[----:B------:R-:W-:Y:S01]  /*0c70*/  IMAD.WIDE.U32 R4, R13, 0x4, R4 ;  /* 0x000000040d047825 */ /* 0x000fe200078e0004 */
[----:B------:R-:W5:Y:S05]  /*0c80*/  LDG.E.CONSTANT R11, desc[UR8][R6.64] ;  /* 0x00000008060b7981 */ /* 0x000f6a000c1e9900 */
[----:B------:R-:W5:Y:S04]  /*0c90*/  LDG.E.CONSTANT R4, desc[UR8][R4.64] ;  /* 0x0000000804047981 */ /* 0x000f68000c1e9900 */
[----:B------:R-:W-:Y:S04]  /*0ca0*/  STS [R19+0x5a0], R15 ;  /* 0x0005a00f13007388 */ /* 0x000fe80000000800 */
[----:B------:R-:W-:Y:S04]  /*0cb0*/  STS [R19+0x280], R9 ;  /* 0x0002800913007388 */ /* 0x000fe80000000800 */
[----:B------:R-:W-:Y:S04]  /*0cc0*/  STS [R19+0x640], R29 ;  /* 0x0006401d13007388 */ /* 0x000fe80000000800 */
[----:B--2---:R-:W-:Y:S04]  /*0cd0*/  STS [R19+0x500], R10 ;  /* 0x0005000a13007388 */ /* 0x004fe80000000800 */
[----:B---3--:R-:W-:Y:S04]  /*0ce0*/  STS [R19+0x8c0], R14 ;  /* 0x0008c00e13007388 */ /* 0x008fe80000000800 */
[----:B----4-:R-:W-:Y:S04]  /*0cf0*/  STS [R19+0x140], R8 ;  /* 0x0001400813007388 */ /* 0x010fe80000000800 */
[----:B-----5:R-:W-:Y:S04]  /*0d00*/  STS [R19+0x780], R18 ;  /* 0x0007801213007388 */ /* 0x020fe80000000800 */
[----:B------:R-:W-:Y:S04]  /*0d10*/  STS [R19+0x3c0], R12 ;  /* 0x0003c00c13007388 */ /* 0x000fe80000000800 */
[----:B------:R-:W-:Y:S04]  /*0d20*/  STS [R19+0x320], R11 ;  /* 0x0003200b13007388 */ /* 0x000fe80000000800 */
[----:B------:R-:W-:Y:S01]  /*0d30*/  STS [R19+0x960], R4 ;  /* 0x0009600413007388 */ /* 0x000fe20000000800 */
[----:B------:R-:W-:Y:S06]  /*0d40*/  BAR.SYNC.DEFER_BLOCKING 0x0 ;  /* 0x0000000000007b1d */ /* 0x000fec0000010000 */
[----:B------:R-:W-:Y:S04]  /*0d50*/  LDS.128 R4, [R21] ;  /* 0x0000000015047984 */ /* 0x000fe80000000c00 */
[----:B------:R-:W0:Y:S04]  /*0d60*/  LDS.128 R12, [R20] ;  /* 0x00000000140c7984 */ /* 0x000e280000000c00 */
[----:B------:R-:W1:Y:S01]  /*0d70*/  LDS.128 R8, [R21+0x40] ;  /* 0x0000400015087984 */ /* 0x000e620000000c00 */
[----:B0-----:R-:W-:Y:S01]  /*0d80*/  FFMA R23, R4, R12, R23 ;  /* 0x0000000c04177223 */ /* 0x001fe20000000017 */
[----:B-1----:R-:W-:-:S03]  /*0d90*/  FFMA R12, R12, R8, R25 ;  /* 0x000000080c0c7223 */ /* 0x002fc60000000019 */
[----:B------:R-:W-:Y:S01]  /*0da0*/  FFMA R23, R5, R13, R23 ;  /* 0x0000000d05177223 */ /* 0x000fe20000000017 */
[----:B------:R-:W-:-:S03]  /*0db0*/  FFMA R13, R13, R9, R12 ;  /* 0x000000090d0d7223 */ /* 0x000fc6000000000c */
[----:B------:R-:W-:Y:S01]  /*0dc0*/  FFMA R12, R6, R14, R23 ;  /* 0x0000000e060c7223 */ /* 0x000fe20000000017 */
[----:B------:R-:W-:-:S03]  /*0dd0*/  FFMA R14, R14, R10, R13 ;  /* 0x0000000a0e0e7223 */ /* 0x000fc6000000000d */
[----:B------:R-:W-:Y:S01]  /*0de0*/  FFMA R23, R7, R15, R12 ;  /* 0x0000000f07177223 */ /* 0x000fe2000000000c */
[----:B------:R-:W-:Y:S02]  /*0df0*/  FFMA R25, R15, R11, R14 ;  /* 0x0000000b0f197223 */ /* 0x000fe4000000000e */
[----:B------:R-:W0:Y:S02]  /*0e00*/  LDS.128 R12, [R20+0x500] ;  /* 0x00050000140c7984 */ /* 0x000e240000000c00 */
[----:B0-----:R-:W-:Y:S01]  /*0e10*/  FFMA R24, R4, R12, R24 ;  /* 0x0000000c04187223 */ /* 0x001fe20000000018 */
[----:B------:R-:W-:-:S03]  /*0e20*/  FFMA R12, R12, R8, R26 ;  /* 0x000000080c0c7223 */ /* 0x000fc6000000001a */
        /* <DEDUP_REMOVED lines=11> */
[----:B------:R-:W-:Y:S02]  /*0ee0*/  FFMA R12, R6, R14, R17 ;  /* 0x0000000e060c7223 */ /* 0x000fe40000000011 */
[----:B------:R-:W0:Y:S01]  /*0ef0*/  LDS.128 R16, [R20+0x540] ;  /* 0x0005400014107984 */ /* 0x000e220000000c00 */
[----:B------:R-:W-:Y:S01]  /*0f00*/  FFMA R14, R14, R10, R13 ;  /* 0x0000000a0e0e7223 */ /* 0x000fe2000000000d */
[----:B0-----:R-:W-:Y:S01]  /*0f10*/  FFMA R4, R4, R16, R27 ;  /* 0x0000001004047223 */ /* 0x001fe2000000001b */
[----:B------:R-:W-:-:S03]  /*0f20*/  FFMA R8, R16, R8, R28 ;  /* 0x0000000810087223 */ /* 0x000fc6000000001c */
[----:B------:R-:W-:Y:S01]  /*0f30*/  FFMA R5, R5, R17, R4 ;  /* 0x0000001105057223 */ /* 0x000fe20000000004 */
[----:B------:R-:W-:-:S03]  /*0f40*/  FFMA R9, R17, R9, R8 ;  /* 0x0000000911097223 */ /* 0x000fc60000000008 */
[----:B------:R-:W-:Y:S01]  /*0f50*/  FFMA R6, R6, R18, R5 ;  /* 0x0000001206067223 */ /* 0x000fe20000000005 */
[----:B------:R-:W-:Y:S01]  /*0f60*/  FFMA R28, R18, R10, R9 ;  /* 0x0000000a121c7223 */ /* 0x000fe20000000009 */
[----:B------:R-:W-:Y:S01]  /*0f70*/  FFMA R16, R7, R15, R12 ;  /* 0x0000000f07107223 */ /* 0x000fe2000000000c */
[----:B------:R-:W-:Y:S01]  /*0f80*/  FFMA R17, R15, R11, R14 ;  /* 0x0000000b0f117223 */ /* 0x000fe2000000000e */
[----:B------:R-:W-:Y:S01]  /*0f90*/  FFMA R27, R7, R19, R6 ;  /* 0x00000013071b7223 */ /* 0x000fe20000000006 */
[----:B------:R-:W-:Y:S01]  /*0fa0*/  FFMA R28, R19, R11, R28 ;  /* 0x0000000b131c7223 */ /* 0x000fe2000000001c */
[----:B------:R-:W-:Y:S04]  /*0fb0*/  LDS.128 R4, [R21+0x10] ;  /* 0x0000100015047984 */ /* 0x000fe80000000c00 */
[----:B------:R-:W0:Y:S04]  /*0fc0*/  LDS.128 R12, [R20+0x10] ;  /* 0x00001000140c7984 */ /* 0x000e280000000c00 */
        /* <DEDUP_REMOVED lines=101> */
[----:B------:R-:W-:-:S04]  /*1620*/  IADD3 R3, PT, PT, R3, 0x1, RZ ;  /* 0x0000000103037810 */ /* 0x000fc80007ffe0ff */
[----:B------:R-:W-:Y:S01]  /*1630*/  ISETP.NE.AND P0, PT, R3, 0x80, PT ;  /* 0x000000800300780c */ /* 0x000fe20003f05270 */
        /* <DEDUP_REMOVED lines=11> */
[----:B------:R-:W-:Y:S06]  /*16f0*/  @P0 BRA `(.L_x_2) ;  /* 0xffffffe800cc0947 */ /* 0x000fec000383ffff */
[----:B------:R-:W-:Y:S01]  /*1700*/  LOP3.LUT R3, R0, 0xffff, RZ, 0xc0, !PT ;  /* 0x0000ffff00037812 */ /* 0x000fe200078ec0ff */
[----:B------:R-:W0:Y:S04]  /*1710*/  LDC.64 R4, c[0x0][0x398] ;  /* 0x0000e600ff047b82 */ /* 0x000e280000000a00 */
[----:B------:R-:W-:-:S05]  /*1720*/  IMAD R3, R3, 0x199a, RZ ;  /* 0x0000199a03037824 */ /* 0x000fca00078e02ff */
[----:B------:R-:W-:-:S04]  /*1730*/  SHF.R.U32.HI R3, RZ, 0x10, R3 ;  /* 0x00000010ff037819 */ /* 0x000fc80000011603 */
[----:B------:R-:W-:-:S05]  /*1740*/  PRMT R3, R3, 0x9910, RZ ;  /* 0x0000991003037816 */ /* 0x000fca00000000ff */
[----:B------:R-:W-:-:S05]  /*1750*/  IMAD R3, R3, 0xa, RZ ;  /* 0x0000000a03037824 */ /* 0x000fca00078e02ff */
[----:B------:R-:W-:-:S04]  /*1760*/  IADD3 R3, PT, PT, RZ, -R3, RZ ;  /* 0x80000003ff037210 */ /* 0x000fc80007ffe0ff */
[----:B------:R-:W-:-:S04]  /*1770*/  PRMT R3, R3, 0x7710, RZ ;  /* 0x0000771003037816 */ /* 0x000fc800000000ff */
[----:B------:R-:W-:-:S04]  /*1780*/  IADD3 R3, PT, PT, R3, R0, RZ ;  /* 0x0000000003037210 */ /* 0x000fc80007ffe0ff */
[----:B------:R-:W-:-:S04]  /*1790*/  SHF.L.U32 R3, R3, 0x1, RZ ;  /* 0x0000000103037819 */ /* 0x000fc800000006ff */
[----:B------:R-:W-:-:S05]  /*17a0*/  LOP3.LUT R3, R3, 0xffff, RZ, 0xc0, !PT ;  /* 0x0000ffff03037812 */ /* 0x000fca00078ec0ff */
[----:B------:R-:W-:Y:S02]  /*17b0*/  IMAD R7, R2, 0x28, R3 ;  /* 0x0000002802077824 */ /* 0x000fe400078e0203 */
[----:B------:R-:W1:Y:S02]  /*17c0*/  LDC.64 R2, c[0x0][0x390] ;  /* 0x0000e400ff027b82 */ /* 0x000e640000000a00 */
[----:B0-----:R-:W-:-:S05]  /*17d0*/  IMAD.WIDE.U32 R4, R7, 0x4, R4 ;  /* 0x0000000407047825 */ /* 0x001fca00078e0004 */
[----:B------:R-:W2:Y:S04]  /*17e0*/  LDG.E.CONSTANT R9, desc[UR8][R4.64+0x50] ;  /* 0x0000500804097981 */ /* 0x000ea8000c1e9900 */
[----:B------:R-:W3:Y:S04]  /*17f0*/  LDG.E.CONSTANT R6, desc[UR8][R4.64] ;  /* 0x0000000804067981 */ /* 0x000ee8000c1e9900 */
[----:B------:R-:W4:Y:S04]  /*1800*/  LDG.E.CONSTANT R8, desc[UR8][R4.64+0x4] ;  /* 0x0000040804087981 */ /* 0x000f28000c1e9900 */
[----:B------:R4:W5:Y:S01]  /*1810*/  LDG.E.CONSTANT R10, desc[UR8][R4.64+0x54] ;  /* 0x00005408040a7981 */ /* 0x000962000c1e9900 */
[----:B------:R-:W-:-:S05]  /*1820*/  LOP3.LUT R0, R0, 0xffff, RZ, 0xc0, !PT ;  /* 0x0000ffff00007812 */ /* 0x000fca00078ec0ff */
[----:B------:R-:W-:-:S05]  /*1830*/  IMAD R0, R0, 0x199a, RZ ;  /* 0x0000199a00007824 */ /* 0x000fca00078e02ff */
[----:B------:R-:W-:-:S05]  /*1840*/  SHF.R.U32.HI R0, RZ, 0x10, R0 ;  /* 0x00000010ff007819 */ /* 0x000fca0000011600 */
[----:B------:R-:W-:-:S04]  /*1850*/  IMAD R7, R0, 0x7d0, R7 ;  /* 0x000007d000077824 */ /* 0x000fc800078e0207 */
[----:B-1----:R-:W-:-:S04]  /*1860*/  IMAD.WIDE.U32 R2, R7, 0x4, R2 ;  /* 0x0000000407027825 */ /* 0x002fc800078e0002 */
[--C-:B--2---:R-:W-:Y:S01]  /*1870*/  FADD R7, R24, R9.reuse ;  /* 0x0000000918077221 */ /* 0x104fe20000000000 */
[----:B------:R-:W-:Y:S01]  /*1880*/  FADD R9, R26, R9 ;  /* 0x000000091a097221 */ /* 0x000fe20000000000 */
[--C-:B---3--:R-:W-:Y:S01]  /*1890*/  FADD R23, R23, R6.reuse ;  /* 0x0000000617177221 */ /* 0x108fe20000000000 */
[----:B------:R-:W-:Y:S01]  /*18a0*/  FADD R25, R25, R6 ;  /* 0x0000000619197221 */ /* 0x000fe20000000000 */
[--C-:B----4-:R-:W-:Y:S01]  /*18b0*/  FADD R5, R16, R8.reuse ;  /* 0x0000000810057221 */ /* 0x110fe20000000000 */
[----:B------:R-:W-:Y:S01]  /*18c0*/  FADD R17, R17, R8 ;  /* 0x0000000811117221 */ /* 0x000fe20000000000 */
[--C-:B-----5:R-:W-:Y:S01]  /*18d0*/  FADD R27, R27, R10.reuse ;  /* 0x0000000a1b1b7221 */ /* 0x120fe20000000000 */
[----:B------:R-:W-:Y:S01]  /*18e0*/  FADD R11, R28, R10 ;  /* 0x0000000a1c0b7221 */ /* 0x000fe20000000000 */
[----:B------:R-:W-:Y:S04]  /*18f0*/  STG.E desc[UR8][R2.64], R23 ;  /* 0x0000001702007986 */ /* 0x000fe8000c101908 */
[----:B------:R-:W-:Y:S04]  /*1900*/  STG.E desc[UR8][R2.64+0xfa0], R25 ;  /* 0x000fa01902007986 */ /* 0x000fe8000c101908 */
[----:B------:R-:W-:Y:S04]  /*1910*/  STG.E desc[UR8][R2.64+0x50], R7 ;  /* 0x0000500702007986 */ /* 0x000fe8000c101908 */
[----:B------:R-:W-:Y:S04]  /*1920*/  STG.E desc[UR8][R2.64+0xff0], R9 ;  /* 0x000ff00902007986 */ /* 0x000fe8000c101908 */
[----:B------:R-:W-:Y:S04]  /*1930*/  STG.E desc[UR8][R2.64+0x4], R5 ;  /* 0x0000040502007986 */ /* 0x000fe8000c101908 */
[----:B------:R-:W-:Y:S04]  /*1940*/  STG.E desc[UR8][R2.64+0xfa4], R17 ;  /* 0x000fa41102007986 */ /* 0x000fe8000c101908 */
[----:B------:R-:W-:Y:S04]  /*1950*/  STG.E desc[UR8][R2.64+0x54], R27 ;  /* 0x0000541b02007986 */ /* 0x000fe8000c101908 */
[----:B------:R-:W-:Y:S01]  /*1960*/  STG.E desc[UR8][R2.64+0xff4], R11 ;  /* 0x000ff40b02007986 */ /* 0x000fe2000c101908 */
[----:B------:R-:W-:Y:S05]  /*1970*/  EXIT ;  /* 0x000000000000794d */ /* 0x000fea0003800000 */
.L_x_3:
[----:B------:R-:W-:-:S00]  /*1980*/  BRA `(.L_x_3) ;  /* 0xfffffffc00fc7947 */ /* 0x000fc0000383ffff */
[----:B------:R-:W-:-:S00]  /*1990*/  NOP ;  /* 0x0000000000007918 */ /* 0x000fc00000000000 */
        /* <DEDUP_REMOVED lines=14> */
.L_x_4:


//--------------------- .nv.shared.my_kernel_kernel0 --------------------------
	.section	.nv.shared.my_kernel_kernel0,"aw",@nobits
	.sectionflags	@""
	.align	4
.nv.shared.my_kernel_kernel0:
	.zero		4096


//--------------------- .nv.shared.reserved.0     --------------------------
	.section	.nv.shared.reserved.0,"aw",@nobits
	.weak		__nv_reservedSMEM_offset_0_alias
	.size		__nv_reservedSMEM_offset_0_alias, 0, 64
	.other		__nv_reservedSMEM_offset_0_alias,@"STO_CUDA_RESERVED_SHARED STV_DEFAULT"
__nv_reservedSMEM_offset_0_alias:
	.zero		0
	.zero		64


//--------------------- .nv.constant0.my_kernel_kernel0 --------------------------
	.section	.nv.constant0.my_kernel_kernel0,"a",@progbits
	.sectionflags	@""
	.align	4
.nv.constant0.my_kernel_kernel0:
	.zero		928


//--------------------- SYMBOLS --------------------------

	.type		.nv.reservedSmem.offset0,@object
	.size		.nv.reservedSmem.offset0,0x4
	.type		.nv.reservedSmem.cap,@object
	.size		.nv.reservedSmem.cap,0x4
